//
// Generated by NVIDIA NVVM Compiler
//
// Compiler Build ID: CL-36424714
// Cuda compilation tools, release 13.0, V13.0.88
// Based on NVVM 20.0.0
//

.version 9.0
.target sm_100
.address_size 64

	// .globl	_Z9simKernelP6float3S0_i

.visible .entry _Z9simKernelP6float3S0_i(
	.param .u64 .ptr .align 1 _Z9simKernelP6float3S0_i_param_0,
	.param .u64 .ptr .align 1 _Z9simKernelP6float3S0_i_param_1,
	.param .u32 _Z9simKernelP6float3S0_i_param_2
)
{
	.reg .pred 	%p<10>;
	.reg .b32 	%r<27>;
	.reg .b32 	%f<214>;
	.reg .b64 	%rd<24>;

	ld.param.u64 	%rd12, [_Z9simKernelP6float3S0_i_param_0];
	ld.param.u64 	%rd13, [_Z9simKernelP6float3S0_i_param_1];
	ld.param.u32 	%r3, [_Z9simKernelP6float3S0_i_param_2];
	cvt.s64.s32 	%rd1, %r3;
	setp.eq.s32 	%p1, %r3, 0;
	@%p1 bra 	$L__BB0_12;
	cvta.to.global.u64 	%rd15, %rd12;
	cvta.to.global.u64 	%rd16, %rd13;
	mov.u32 	%r4, %tid.x;
	mov.u32 	%r5, %ntid.x;
	mov.u32 	%r6, %ctaid.x;
	mad.lo.s32 	%r7, %r6, %r5, %r4;
	mul.wide.s32 	%rd17, %r7, 12;
	add.s64 	%rd2, %rd15, %rd17;
	add.s64 	%rd3, %rd16, %rd17;
	setp.lt.u32 	%p2, %r3, 8;
	mov.b64 	%rd22, 0;
	@%p2 bra 	$L__BB0_4;
	and.b64  	%rd22, %rd1, -8;
	ld.global.f32 	%f213, [%rd3];
	ld.global.f32 	%f212, [%rd3+4];
	ld.global.f32 	%f211, [%rd3+8];
	mov.b32 	%r26, 3;
	mov.u64 	%rd20, %rd22;
$L__BB0_3:
	.pragma "nounroll";
	add.s32 	%r9, %r26, -3;
	ld.global.f32 	%f10, [%rd2];
	add.f32 	%f11, %f10, %f213;
	ld.global.f32 	%f12, [%rd2+4];
	add.f32 	%f13, %f12, %f212;
	ld.global.f32 	%f14, [%rd2+8];
	add.f32 	%f15, %f14, %f211;
	st.global.f32 	[%rd2], %f11;
	st.global.f32 	[%rd2+4], %f13;
	st.global.f32 	[%rd2+8], %f15;
	cvt.rn.f32.s32 	%f16, %r9;
	ld.global.f32 	%f17, [%rd3];
	fma.rn.f32 	%f18, %f16, 0f3DCCCCCD, %f17;
	ld.global.f32 	%f19, [%rd3+4];
	fma.rn.f32 	%f20, %f16, 0f3DCCCCCD, %f19;
	ld.global.f32 	%f21, [%rd3+8];
	fma.rn.f32 	%f22, %f16, 0f3DCCCCCD, %f21;
	st.global.f32 	[%rd3], %f18;
	st.global.f32 	[%rd3+4], %f20;
	st.global.f32 	[%rd3+8], %f22;
	add.s32 	%r10, %r26, -2;
	ld.global.f32 	%f23, [%rd2];
	add.f32 	%f24, %f23, %f18;
	ld.global.f32 	%f25, [%rd2+4];
	add.f32 	%f26, %f25, %f20;
	ld.global.f32 	%f27, [%rd2+8];
	add.f32 	%f28, %f27, %f22;
	st.global.f32 	[%rd2], %f24;
	st.global.f32 	[%rd2+4], %f26;
	st.global.f32 	[%rd2+8], %f28;
	cvt.rn.f32.s32 	%f29, %r10;
	ld.global.f32 	%f30, [%rd3];
	fma.rn.f32 	%f31, %f29, 0f3DCCCCCD, %f30;
	ld.global.f32 	%f32, [%rd3+4];
	fma.rn.f32 	%f33, %f29, 0f3DCCCCCD, %f32;
	ld.global.f32 	%f34, [%rd3+8];
	fma.rn.f32 	%f35, %f29, 0f3DCCCCCD, %f34;
	st.global.f32 	[%rd3], %f31;
	st.global.f32 	[%rd3+4], %f33;
	st.global.f32 	[%rd3+8], %f35;
	add.s32 	%r11, %r26, -1;
	ld.global.f32 	%f36, [%rd2];
	add.f32 	%f37, %f36, %f31;
	ld.global.f32 	%f38, [%rd2+4];
	add.f32 	%f39, %f38, %f33;
	ld.global.f32 	%f40, [%rd2+8];
	add.f32 	%f41, %f40, %f35;
	st.global.f32 	[%rd2], %f37;
	st.global.f32 	[%rd2+4], %f39;
	st.global.f32 	[%rd2+8], %f41;
	cvt.rn.f32.s32 	%f42, %r11;
	ld.global.f32 	%f43, [%rd3];
	fma.rn.f32 	%f44, %f42, 0f3DCCCCCD, %f43;
	ld.global.f32 	%f45, [%rd3+4];
	fma.rn.f32 	%f46, %f42, 0f3DCCCCCD, %f45;
	ld.global.f32 	%f47, [%rd3+8];
	fma.rn.f32 	%f48, %f42, 0f3DCCCCCD, %f47;
	st.global.f32 	[%rd3], %f44;
	st.global.f32 	[%rd3+4], %f46;
	st.global.f32 	[%rd3+8], %f48;
	add.s32 	%r12, %r26, 4;
	ld.global.f32 	%f49, [%rd2];
	add.f32 	%f50, %f49, %f44;
	ld.global.f32 	%f51, [%rd2+4];
	add.f32 	%f52, %f51, %f46;
	ld.global.f32 	%f53, [%rd2+8];
	add.f32 	%f54, %f53, %f48;
	st.global.f32 	[%rd2], %f50;
	st.global.f32 	[%rd2+4], %f52;
	st.global.f32 	[%rd2+8], %f54;
	cvt.rn.f32.s32 	%f55, %r26;
	ld.global.f32 	%f56, [%rd3];
	fma.rn.f32 	%f57, %f55, 0f3DCCCCCD, %f56;
	ld.global.f32 	%f58, [%rd3+4];
	fma.rn.f32 	%f59, %f55, 0f3DCCCCCD, %f58;
	ld.global.f32 	%f60, [%rd3+8];
	fma.rn.f32 	%f61, %f55, 0f3DCCCCCD, %f60;
	st.global.f32 	[%rd3], %f57;
	st.global.f32 	[%rd3+4], %f59;
	st.global.f32 	[%rd3+8], %f61;
	add.s32 	%r13, %r26, 1;
	ld.global.f32 	%f62, [%rd2];
	add.f32 	%f63, %f62, %f57;
	ld.global.f32 	%f64, [%rd2+4];
	add.f32 	%f65, %f64, %f59;
	ld.global.f32 	%f66, [%rd2+8];
	add.f32 	%f67, %f66, %f61;
	st.global.f32 	[%rd2], %f63;
	st.global.f32 	[%rd2+4], %f65;
	st.global.f32 	[%rd2+8], %f67;
	cvt.rn.f32.s32 	%f68, %r13;
	ld.global.f32 	%f69, [%rd3];
	fma.rn.f32 	%f70, %f68, 0f3DCCCCCD, %f69;
	ld.global.f32 	%f71, [%rd3+4];
	fma.rn.f32 	%f72, %f68, 0f3DCCCCCD, %f71;
	ld.global.f32 	%f73, [%rd3+8];
	fma.rn.f32 	%f74, %f68, 0f3DCCCCCD, %f73;
	st.global.f32 	[%rd3], %f70;
	st.global.f32 	[%rd3+4], %f72;
	st.global.f32 	[%rd3+8], %f74;
	add.s32 	%r14, %r26, 2;
	ld.global.f32 	%f75, [%rd2];
	add.f32 	%f76, %f75, %f70;
	ld.global.f32 	%f77, [%rd2+4];
	add.f32 	%f78, %f77, %f72;
	ld.global.f32 	%f79, [%rd2+8];
	add.f32 	%f80, %f79, %f74;
	st.global.f32 	[%rd2], %f76;
	st.global.f32 	[%rd2+4], %f78;
	st.global.f32 	[%rd2+8], %f80;
	cvt.rn.f32.s32 	%f81, %r14;
	ld.global.f32 	%f82, [%rd3];
	fma.rn.f32 	%f83, %f81, 0f3DCCCCCD, %f82;
	ld.global.f32 	%f84, [%rd3+4];
	fma.rn.f32 	%f85, %f81, 0f3DCCCCCD, %f84;
	ld.global.f32 	%f86, [%rd3+8];
	fma.rn.f32 	%f87, %f81, 0f3DCCCCCD, %f86;
	st.global.f32 	[%rd3], %f83;
	st.global.f32 	[%rd3+4], %f85;
	st.global.f32 	[%rd3+8], %f87;
	add.s32 	%r15, %r26, 3;
	ld.global.f32 	%f88, [%rd2];
	add.f32 	%f89, %f88, %f83;
	ld.global.f32 	%f90, [%rd2+4];
	add.f32 	%f91, %f90, %f85;
	ld.global.f32 	%f92, [%rd2+8];
	add.f32 	%f93, %f92, %f87;
	st.global.f32 	[%rd2], %f89;
	st.global.f32 	[%rd2+4], %f91;
	st.global.f32 	[%rd2+8], %f93;
	cvt.rn.f32.s32 	%f94, %r15;
	ld.global.f32 	%f95, [%rd3];
	fma.rn.f32 	%f96, %f94, 0f3DCCCCCD, %f95;
	ld.global.f32 	%f97, [%rd3+4];
	fma.rn.f32 	%f98, %f94, 0f3DCCCCCD, %f97;
	ld.global.f32 	%f99, [%rd3+8];
	fma.rn.f32 	%f100, %f94, 0f3DCCCCCD, %f99;
	st.global.f32 	[%rd3], %f96;
	st.global.f32 	[%rd3+4], %f98;
	st.global.f32 	[%rd3+8], %f100;
	ld.global.f32 	%f101, [%rd2];
	add.f32 	%f102, %f101, %f96;
	ld.global.f32 	%f103, [%rd2+4];
	add.f32 	%f104, %f103, %f98;
	ld.global.f32 	%f105, [%rd2+8];
	add.f32 	%f106, %f105, %f100;
	st.global.f32 	[%rd2], %f102;
	st.global.f32 	[%rd2+4], %f104;
	st.global.f32 	[%rd2+8], %f106;
	cvt.rn.f32.s32 	%f107, %r12;
	ld.global.f32 	%f108, [%rd3];
	fma.rn.f32 	%f213, %f107, 0f3DCCCCCD, %f108;
	ld.global.f32 	%f109, [%rd3+4];
	fma.rn.f32 	%f212, %f107, 0f3DCCCCCD, %f109;
	ld.global.f32 	%f110, [%rd3+8];
	fma.rn.f32 	%f211, %f107, 0f3DCCCCCD, %f110;
	st.global.f32 	[%rd3], %f213;
	st.global.f32 	[%rd3+4], %f212;
	st.global.f32 	[%rd3+8], %f211;
	add.s64 	%rd20, %rd20, -8;
	add.s32 	%r26, %r26, 8;
	setp.ne.s64 	%p3, %rd20, 0;
	@%p3 bra 	$L__BB0_3;
$L__BB0_4:
	and.b32  	%r16, %r3, 7;
	setp.eq.s32 	%p4, %r16, 0;
	@%p4 bra 	$L__BB0_12;
	and.b64  	%rd18, %rd1, 7;
	add.s64 	%rd19, %rd18, -1;
	setp.lt.u64 	%p5, %rd19, 3;
	@%p5 bra 	$L__BB0_7;
	cvt.u32.u64 	%r17, %rd22;
	ld.global.f32 	%f111, [%rd2];
	ld.global.f32 	%f112, [%rd3];
	add.f32 	%f113, %f111, %f112;
	ld.global.f32 	%f114, [%rd2+4];
	ld.global.f32 	%f115, [%rd3+4];
	add.f32 	%f116, %f114, %f115;
	ld.global.f32 	%f117, [%rd2+8];
	ld.global.f32 	%f118, [%rd3+8];
	add.f32 	%f119, %f117, %f118;
	st.global.f32 	[%rd2], %f113;
	st.global.f32 	[%rd2+4], %f116;
	st.global.f32 	[%rd2+8], %f119;
	cvt.rn.f32.s32 	%f120, %r17;
	ld.global.f32 	%f121, [%rd3];
	fma.rn.f32 	%f122, %f120, 0f3DCCCCCD, %f121;
	ld.global.f32 	%f123, [%rd3+4];
	fma.rn.f32 	%f124, %f120, 0f3DCCCCCD, %f123;
	ld.global.f32 	%f125, [%rd3+8];
	fma.rn.f32 	%f126, %f120, 0f3DCCCCCD, %f125;
	st.global.f32 	[%rd3], %f122;
	st.global.f32 	[%rd3+4], %f124;
	st.global.f32 	[%rd3+8], %f126;
	add.s32 	%r18, %r17, 1;
	ld.global.f32 	%f127, [%rd2];
	add.f32 	%f128, %f127, %f122;
	ld.global.f32 	%f129, [%rd2+4];
	add.f32 	%f130, %f129, %f124;
	ld.global.f32 	%f131, [%rd2+8];
	add.f32 	%f132, %f131, %f126;
	st.global.f32 	[%rd2], %f128;
	st.global.f32 	[%rd2+4], %f130;
	st.global.f32 	[%rd2+8], %f132;
	cvt.rn.f32.s32 	%f133, %r18;
	ld.global.f32 	%f134, [%rd3];
	fma.rn.f32 	%f135, %f133, 0f3DCCCCCD, %f134;
	ld.global.f32 	%f136, [%rd3+4];
	fma.rn.f32 	%f137, %f133, 0f3DCCCCCD, %f136;
	ld.global.f32 	%f138, [%rd3+8];
	fma.rn.f32 	%f139, %f133, 0f3DCCCCCD, %f138;
	st.global.f32 	[%rd3], %f135;
	st.global.f32 	[%rd3+4], %f137;
	st.global.f32 	[%rd3+8], %f139;
	add.s32 	%r19, %r17, 2;
	ld.global.f32 	%f140, [%rd2];
	add.f32 	%f141, %f140, %f135;
	ld.global.f32 	%f142, [%rd2+4];
	add.f32 	%f143, %f142, %f137;
	ld.global.f32 	%f144, [%rd2+8];
	add.f32 	%f145, %f144, %f139;
	st.global.f32 	[%rd2], %f141;
	st.global.f32 	[%rd2+4], %f143;
	st.global.f32 	[%rd2+8], %f145;
	cvt.rn.f32.s32 	%f146, %r19;
	ld.global.f32 	%f147, [%rd3];
	fma.rn.f32 	%f148, %f146, 0f3DCCCCCD, %f147;
	ld.global.f32 	%f149, [%rd3+4];
	fma.rn.f32 	%f150, %f146, 0f3DCCCCCD, %f149;
	ld.global.f32 	%f151, [%rd3+8];
	fma.rn.f32 	%f152, %f146, 0f3DCCCCCD, %f151;
	st.global.f32 	[%rd3], %f148;
	st.global.f32 	[%rd3+4], %f150;
	st.global.f32 	[%rd3+8], %f152;
	add.s32 	%r20, %r17, 3;
	ld.global.f32 	%f153, [%rd2];
	add.f32 	%f154, %f153, %f148;
	ld.global.f32 	%f155, [%rd2+4];
	add.f32 	%f156, %f155, %f150;
	ld.global.f32 	%f157, [%rd2+8];
	add.f32 	%f158, %f157, %f152;
	st.global.f32 	[%rd2], %f154;
	st.global.f32 	[%rd2+4], %f156;
	st.global.f32 	[%rd2+8], %f158;
	cvt.rn.f32.s32 	%f159, %r20;
	ld.global.f32 	%f160, [%rd3];
	fma.rn.f32 	%f161, %f159, 0f3DCCCCCD, %f160;
	ld.global.f32 	%f162, [%rd3+4];
	fma.rn.f32 	%f163, %f159, 0f3DCCCCCD, %f162;
	ld.global.f32 	%f164, [%rd3+8];
	fma.rn.f32 	%f165, %f159, 0f3DCCCCCD, %f164;
	st.global.f32 	[%rd3], %f161;
	st.global.f32 	[%rd3+4], %f163;
	st.global.f32 	[%rd3+8], %f165;
	add.s64 	%rd22, %rd22, 4;
$L__BB0_7:
	and.b32  	%r21, %r3, 3;
	setp.eq.s32 	%p6, %r21, 0;
	@%p6 bra 	$L__BB0_12;
	setp.eq.s32 	%p7, %r21, 1;
	@%p7 bra 	$L__BB0_10;
	cvt.u32.u64 	%r22, %rd22;
	ld.global.f32 	%f166, [%rd2];
	ld.global.f32 	%f167, [%rd3];
	add.f32 	%f168, %f166, %f167;
	ld.global.f32 	%f169, [%rd2+4];
	ld.global.f32 	%f170, [%rd3+4];
	add.f32 	%f171, %f169, %f170;
	ld.global.f32 	%f172, [%rd2+8];
	ld.global.f32 	%f173, [%rd3+8];
	add.f32 	%f174, %f172, %f173;
	st.global.f32 	[%rd2], %f168;
	st.global.f32 	[%rd2+4], %f171;
	st.global.f32 	[%rd2+8], %f174;
	cvt.rn.f32.s32 	%f175, %r22;
	ld.global.f32 	%f176, [%rd3];
	fma.rn.f32 	%f177, %f175, 0f3DCCCCCD, %f176;
	ld.global.f32 	%f178, [%rd3+4];
	fma.rn.f32 	%f179, %f175, 0f3DCCCCCD, %f178;
	ld.global.f32 	%f180, [%rd3+8];
	fma.rn.f32 	%f181, %f175, 0f3DCCCCCD, %f180;
	st.global.f32 	[%rd3], %f177;
	st.global.f32 	[%rd3+4], %f179;
	st.global.f32 	[%rd3+8], %f181;
	add.s32 	%r23, %r22, 1;
	ld.global.f32 	%f182, [%rd2];
	add.f32 	%f183, %f182, %f177;
	ld.global.f32 	%f184, [%rd2+4];
	add.f32 	%f185, %f184, %f179;
	ld.global.f32 	%f186, [%rd2+8];
	add.f32 	%f187, %f186, %f181;
	st.global.f32 	[%rd2], %f183;
	st.global.f32 	[%rd2+4], %f185;
	st.global.f32 	[%rd2+8], %f187;
	cvt.rn.f32.s32 	%f188, %r23;
	ld.global.f32 	%f189, [%rd3];
	fma.rn.f32 	%f190, %f188, 0f3DCCCCCD, %f189;
	ld.global.f32 	%f191, [%rd3+4];
	fma.rn.f32 	%f192, %f188, 0f3DCCCCCD, %f191;
	ld.global.f32 	%f193, [%rd3+8];
	fma.rn.f32 	%f194, %f188, 0f3DCCCCCD, %f193;
	st.global.f32 	[%rd3], %f190;
	st.global.f32 	[%rd3+4], %f192;
	st.global.f32 	[%rd3+8], %f194;
	add.s64 	%rd22, %rd22, 2;
$L__BB0_10:
	and.b32  	%r24, %r3, 1;
	setp.eq.b32 	%p8, %r24, 1;
	not.pred 	%p9, %p8;
	@%p9 bra 	$L__BB0_12;
	cvt.u32.u64 	%r25, %rd22;
	ld.global.f32 	%f195, [%rd2];
	ld.global.f32 	%f196, [%rd3];
	add.f32 	%f197, %f195, %f196;
	ld.global.f32 	%f198, [%rd2+4];
	ld.global.f32 	%f199, [%rd3+4];
	add.f32 	%f200, %f198, %f199;
	ld.global.f32 	%f201, [%rd2+8];
	ld.global.f32 	%f202, [%rd3+8];
	add.f32 	%f203, %f201, %f202;
	st.global.f32 	[%rd2], %f197;
	st.global.f32 	[%rd2+4], %f200;
	st.global.f32 	[%rd2+8], %f203;
	cvt.rn.f32.s32 	%f204, %r25;
	ld.global.f32 	%f205, [%rd3];
	fma.rn.f32 	%f206, %f204, 0f3DCCCCCD, %f205;
	ld.global.f32 	%f207, [%rd3+4];
	fma.rn.f32 	%f208, %f204, 0f3DCCCCCD, %f207;
	ld.global.f32 	%f209, [%rd3+8];
	fma.rn.f32 	%f210, %f204, 0f3DCCCCCD, %f209;
	st.global.f32 	[%rd3], %f206;
	st.global.f32 	[%rd3+4], %f208;
	st.global.f32 	[%rd3+8], %f210;
$L__BB0_12:
	ret;

}


// ===== COMPILED SASS (sm_100) =====

	.target	sm_100

	.elftype	@"ET_EXEC"


//--------------------- .note.nv.tkinfo           --------------------------
	.section	.note.nv.tkinfo,"",@"SHT_NOTE"
	.sectionflags	@"SHF_NOTE_NV_TKINFO"
	.tkinfo
        /*0018*/ 	.word	0x00000002
        /*0030*/ 	.string	""
        /*0030*/ 	.string	"ptxas"
        /*0030*/ 	.string	"Cuda compilation tools, release 13.0, V13.0.88"
        /*0030*/ 	.string	"Build cuda_13.0.r13.0/compiler.36424714_0"
        /*0030*/ 	.string	"-arch sm_100 -m 64 "



//--------------------- .note.nv.cuinfo           --------------------------
	.section	.note.nv.cuinfo,"",@"SHT_NOTE"
	.sectionflags	@"SHF_NOTE_NV_CUINFO"
        /*0018*/ 	.short	0x0002
        /*001a*/ 	.short	0x0064
        /*001c*/ 	.short	0x0082
	.zero		2


//--------------------- .nv.info                  --------------------------
	.section	.nv.info,"",@"SHT_CUDA_INFO"
	.align	4


	//----- nvinfo : EIATTR_REGCOUNT
	.align		4
        /*0000*/ 	.byte	0x04, 0x2f
        /*0002*/ 	.short	(.L_1 - .L_0)
	.align		4
.L_0:
        /*0004*/ 	.word	index@(_Z9simKernelP6float3S0_i)
        /*0008*/ 	.word	0x0000001c


	//----- nvinfo : EIATTR_FRAME_SIZE
	.align		4
.L_1:
        /*000c*/ 	.byte	0x04, 0x11
        /*000e*/ 	.short	(.L_3 - .L_2)
	.align		4
.L_2:
        /*0010*/ 	.word	index@(_Z9simKernelP6float3S0_i)
        /*0014*/ 	.word	0x00000000


	//----- nvinfo : EIATTR_MIN_STACK_SIZE
	.align		4
.L_3:
        /*0018*/ 	.byte	0x04, 0x12
        /*001a*/ 	.short	(.L_5 - .L_4)
	.align		4
.L_4:
        /*001c*/ 	.word	index@(_Z9simKernelP6float3S0_i)
        /*0020*/ 	.word	0x00000000
.L_5:


//--------------------- .nv.compat                --------------------------
	.section	.nv.compat,"",@"SHT_CUDA_COMPAT_INFO"
	.align	4
        /*0000*/ 	.byte	0x02, 0x09, 0x00, 0x00, 0x02, 0x02, 0x01, 0x00, 0x02, 0x05, 0x05, 0x00, 0x03, 0x07, 0x01, 0x01
        /*0010*/ 	.byte	0x02, 0x03, 0x00, 0x00, 0x02, 0x06, 0x01, 0x00, 0x04, 0x0b, 0x08, 0x00, 0x09, 0x00, 0x00, 0x00
        /*0020*/ 	.byte	0x00, 0x00, 0x00, 0x00


//--------------------- .nv.info._Z9simKernelP6float3S0_i --------------------------
	.section	.nv.info._Z9simKernelP6float3S0_i,"",@"SHT_CUDA_INFO"
	.sectionflags	@""
	.align	4


	//----- nvinfo : EIATTR_CUDA_API_VERSION
	.align		4
        /*0000*/ 	.byte	0x04, 0x37
        /*0002*/ 	.short	(.L_7 - .L_6)
.L_6:
        /*0004*/ 	.word	0x00000082


	//----- nvinfo : EIATTR_KPARAM_INFO
	.align		4
.L_7:
        /*0008*/ 	.byte	0x04, 0x17
        /*000a*/ 	.short	(.L_9 - .L_8)
.L_8:
        /*000c*/ 	.word	0x00000000
        /*0010*/ 	.short	0x0002
        /*0012*/ 	.short	0x0010
        /*0014*/ 	.byte	0x00, 0xf0, 0x11, 0x00


	//----- nvinfo : EIATTR_KPARAM_INFO
	.align		4
.L_9:
        /*0018*/ 	.byte	0x04, 0x17
        /*001a*/ 	.short	(.L_11 - .L_10)
.L_10:
        /*001c*/ 	.word	0x00000000
        /*0020*/ 	.short	0x0001
        /*0022*/ 	.short	0x0008
        /*0024*/ 	.byte	0x00, 0xf5, 0x21, 0x00


	//----- nvinfo : EIATTR_KPARAM_INFO
	.align		4
.L_11:
        /*0028*/ 	.byte	0x04, 0x17
        /*002a*/ 	.short	(.L_13 - .L_12)
.L_12:
        /*002c*/ 	.word	0x00000000
        /*0030*/ 	.short	0x0000
        /*0032*/ 	.short	0x0000
        /*0034*/ 	.byte	0x00, 0xf5, 0x21, 0x00


	//----- nvinfo : EIATTR_SPARSE_MMA_MASK
	.align		4
.L_13:
        /*0038*/ 	.byte	0x03, 0x50
        /*003a*/ 	.short	0x0000


	//----- nvinfo : EIATTR_MAXREG_COUNT
	.align		4
        /*003c*/ 	.byte	0x03, 0x1b
        /*003e*/ 	.short	0x00ff


	//----- nvinfo : EIATTR_MERCURY_ISA_VERSION
	.align		4
        /*0040*/ 	.byte	0x03, 0x5f
        /*0042*/ 	.short	0x0101


	//----- nvinfo : EIATTR_VRC_CTA_INIT_COUNT
	.align		4
        /*0044*/ 	.byte	0x02, 0x4a
	.zero		1
	.zero		1


	//----- nvinfo : EIATTR_EXIT_INSTR_OFFSETS
	.align		4
        /*0048*/ 	.byte	0x04, 0x1c
        /*004a*/ 	.short	(.L_15 - .L_14)


	//   ....[0]....
.L_14:
        /*004c*/ 	.word	0x00000030


	//   ....[1]....
        /*0050*/ 	.word	0x00000bd0


	//   ....[2]....
        /*0054*/ 	.word	0x00001180


	//   ....[3]....
        /*0058*/ 	.word	0x00001480


	//   ....[4]....
        /*005c*/ 	.word	0x000015f0


	//----- nvinfo : EIATTR_CBANK_PARAM_SIZE
	.align		4
.L_15:
        /*0060*/ 	.byte	0x03, 0x19
        /*0062*/ 	.short	0x0014


	//----- nvinfo : EIATTR_PARAM_CBANK
	.align		4
        /*0064*/ 	.byte	0x04, 0x0a
        /*0066*/ 	.short	(.L_17 - .L_16)
	.align		4
.L_16:
        /*0068*/ 	.word	index@(.nv.constant0._Z9simKernelP6float3S0_i)
        /*006c*/ 	.short	0x0380
        /*006e*/ 	.short	0x0014


	//----- nvinfo : EIATTR_SW_WAR
	.align		4
.L_17:
        /*0070*/ 	.byte	0x04, 0x36
        /*0072*/ 	.short	(.L_19 - .L_18)
.L_18:
        /*0074*/ 	.word	0x00000008
.L_19:


//--------------------- .nv.callgraph             --------------------------
	.section	.nv.callgraph,"",@"SHT_CUDA_CALLGRAPH"
	.align	4
	.sectionentsize	8
	.align		4
        /*0000*/ 	.word	0x00000000
	.align		4
        /*0004*/ 	.word	0xffffffff
	.align		4
        /*0008*/ 	.word	0x00000000
	.align		4
        /*000c*/ 	.word	0xfffffffe
	.align		4
        /*0010*/ 	.word	0x00000000
	.align		4
        /*0014*/ 	.word	0xfffffffd
	.align		4
        /*0018*/ 	.word	0x00000000
	.align		4
        /*001c*/ 	.word	0xfffffffc


//--------------------- .text._Z9simKernelP6float3S0_i --------------------------
	.section	.text._Z9simKernelP6float3S0_i,"ax",@progbits
	.align	128
        .global         _Z9simKernelP6float3S0_i
        .type           _Z9simKernelP6float3S0_i,@function
        .size           _Z9simKernelP6float3S0_i,(.L_x_5 - _Z9simKernelP6float3S0_i)
        .other          _Z9simKernelP6float3S0_i,@"STO_CUDA_ENTRY STV_DEFAULT"
_Z9simKernelP6float3S0_i:
.text._Z9simKernelP6float3S0_i:
[----:B------:R-:W-:Y:S08]  /*0000*/  LDC R1, c[0x0][0x37c] ;  /* 0x0000df00ff017b82 */ /* 0x000ff00000000800 */
[----:B------:R-:W0:Y:S02]  /*0010*/  LDC R0, c[0x0][0x390] ;  /* 0x0000e400ff007b82 */ /* 0x000e240000000800 */
[----:B0-----:R-:W-:-:S13]  /*0020*/  ISETP.NE.AND P0, PT, R0, RZ, PT ;  /* 0x000000ff0000720c */ /* 0x001fda0003f05270 */
[----:B------:R-:W-:Y:S05]  /*0030*/  @!P0 EXIT ;  /* 0x000000000000894d */ /* 0x000fea0003800000 */
[----:B------:R-:W0:Y:S01]  /*0040*/  S2R R7, SR_TID.X ;  /* 0x0000000000077919 */ /* 0x000e220000002100 */
[----:B------:R-:W1:Y:S01]  /*0050*/  LDC.64 R2, c[0x0][0x380] ;  /* 0x0000e000ff027b82 */ /* 0x000e620000000a00 */
[----:B------:R-:W0:Y:S01]  /*0060*/  LDCU UR4, c[0x0][0x360] ;  /* 0x00006c00ff0477ac */ /* 0x000e220008000800 */
[C---:B------:R-:W-:Y:S01]  /*0070*/  ISETP.GE.U32.AND P0, PT, R0.reuse, 0x8, PT ;  /* 0x000000080000780c */ /* 0x040fe20003f06070 */
[----:B------:R-:W0:Y:S01]  /*0080*/  S2R R6, SR_CTAID.X ;  /* 0x0000000000067919 */ /* 0x000e220000002500 */
[----:B------:R-:W-:Y:S01]  /*0090*/  LOP3.LUT P1, RZ, R0, 0x7, RZ, 0xc0, !PT ;  /* 0x0000000700ff7812 */ /* 0x000fe2000782c0ff */
[----:B------:R-:W2:Y:S03]  /*00a0*/  LDCU.64 UR6, c[0x0][0x358] ;  /* 0x00006b00ff0677ac */ /* 0x000ea60008000a00 */
[----:B------:R-:W3:Y:S01]  /*00b0*/  LDC.64 R4, c[0x0][0x388] ;  /* 0x0000e200ff047b82 */ /* 0x000ee20000000a00 */
[----:B0-----:R-:W-:-:S02]  /*00c0*/  IMAD R7, R6, UR4, R7 ;  /* 0x0000000406077c24 */ /* 0x001fc4000f8e0207 */
[----:B------:R-:W-:Y:S02]  /*00d0*/  HFMA2 R6, -RZ, RZ, 0, 0 ;  /* 0x00000000ff067431 */ /* 0x000fe400000001ff */
[----:B-1----:R-:W-:-:S04]  /*00e0*/  IMAD.WIDE R2, R7, 0xc, R2 ;  /* 0x0000000c07027825 */ /* 0x002fc800078e0202 */
[----:B---3--:R-:W-:Y:S01]  /*00f0*/  IMAD.WIDE R4, R7, 0xc, R4 ;  /* 0x0000000c07047825 */ /* 0x008fe200078e0204 */
[----:B--2---:R-:W-:Y:S06]  /*0100*/  @!P0 BRA `(.L_x_0) ;  /* 0x0000000800b08947 */ /* 0x004fec0003800000 */
[----:B------:R0:W5:Y:S04]  /*0110*/  LDG.E R9, desc[UR6][R4.64] ;  /* 0x0000000604097981 */ /* 0x000168000c1e1900 */
[----:B------:R0:W5:Y:S04]  /*0120*/  LDG.E R11, desc[UR6][R4.64+0x4] ;  /* 0x00000406040b7981 */ /* 0x000168000c1e1900 */
[----:B------:R0:W5:Y:S01]  /*0130*/  LDG.E R13, desc[UR6][R4.64+0x8] ;  /* 0x00000806040d7981 */ /* 0x000162000c1e1900 */
[----:B------:R-:W-:Y:S01]  /*0140*/  LOP3.LUT R6, R0, 0xfffffff8, RZ, 0xc0, !PT ;  /* 0xfffffff800067812 */ /* 0x000fe200078ec0ff */
[----:B------:R-:W-:Y:S01]  /*0150*/  UMOV UR4, 0x3 ;  /* 0x0000000300047882 */ /* 0x000fe20000000000 */
[----:B------:R-:W-:-:S02]  /*0160*/  SHF.R.S32.HI R7, RZ, 0x1f, R0 ;  /* 0x0000001fff077819 */ /* 0x000fc40000011400 */
[----:B------:R-:W-:-:S07]  /*0170*/  MOV R8, R6 ;  /* 0x0000000600087202 */ /* 0x000fce0000000f00 */
.L_x_1:
[----:B------:R-:W2:Y:S04]  /*0180*/  LDG.E R10, desc[UR6][R2.64] ;  /* 0x00000006020a7981 */ /* 0x000ea8000c1e1900 */
[----:B------:R-:W3:Y:S04]  /*0190*/  LDG.E R12, desc[UR6][R2.64+0x4] ;  /* 0x00000406020c7981 */ /* 0x000ee8000c1e1900 */
[----:B------:R-:W4:Y:S01]  /*01a0*/  LDG.E R14, desc[UR6][R2.64+0x8] ;  /* 0x00000806020e7981 */ /* 0x000f22000c1e1900 */
[----:B-12--5:R-:W-:Y:S01]  /*01b0*/  FADD R9, R10, R9 ;  /* 0x000000090a097221 */ /* 0x026fe20000000000 */
[----:B---3--:R-:W-:-:S04]  /*01c0*/  FADD R11, R12, R11 ;  /* 0x0000000b0c0b7221 */ /* 0x008fc80000000000 */
[----:B------:R1:W-:Y:S01]  /*01d0*/  STG.E desc[UR6][R2.64], R9 ;  /* 0x0000000902007986 */ /* 0x0003e2000c101906 */
[----:B----4-:R-:W-:-:S03]  /*01e0*/  FADD R13, R14, R13 ;  /* 0x0000000d0e0d7221 */ /* 0x010fc60000000000 */
[----:B------:R2:W-:Y:S04]  /*01f0*/  STG.E desc[UR6][R2.64+0x4], R11 ;  /* 0x0000040b02007986 */ /* 0x0005e8000c101906 */
[----:B------:R3:W-:Y:S04]  /*0200*/  STG.E desc[UR6][R2.64+0x8], R13 ;  /* 0x0000080d02007986 */ /* 0x0007e8000c101906 */
[----:B------:R-:W4:Y:S04]  /*0210*/  LDG.E R15, desc[UR6][R4.64] ;  /* 0x00000006040f7981 */ /* 0x000f28000c1e1900 */
[----:B------:R-:W2:Y:S04]  /*0220*/  LDG.E R17, desc[UR6][R4.64+0x4] ;  /* 0x0000040604117981 */ /* 0x000ea8000c1e1900 */
[----:B------:R-:W3:Y:S01]  /*0230*/  LDG.E R19, desc[UR6][R4.64+0x8] ;  /* 0x0000080604137981 */ /* 0x000ee2000c1e1900 */
[----:B------:R-:W-:-:S06]  /*0240*/  UIADD3 UR5, UPT, UPT, UR4, -0x3, URZ ;  /* 0xfffffffd04057890 */ /* 0x000fcc000fffe0ff */
[----:B------:R-:W-:-:S05]  /*0250*/  I2FP.F32.S32 R10, UR5 ;  /* 0x00000005000a7c45 */ /* 0x000fca0008201400 */
[C---:B----4-:R-:W-:Y:S01]  /*0260*/  FFMA R15, R10.reuse, 0.10000000149011611938, R15 ;  /* 0x3dcccccd0a0f7823 */ /* 0x050fe2000000000f */
[----:B--2---:R-:W-:-:S04]  /*0270*/  FFMA R17, R10, 0.10000000149011611938, R17 ;  /* 0x3dcccccd0a117823 */ /* 0x004fc80000000011 */
[----:B------:R2:W-:Y:S01]  /*0280*/  STG.E desc[UR6][R4.64], R15 ;  /* 0x0000000f04007986 */ /* 0x0005e2000c101906 */
[----:B---3--:R-:W-:-:S03]  /*0290*/  FFMA R19, R10, 0.10000000149011611938, R19 ;  /* 0x3dcccccd0a137823 */ /* 0x008fc60000000013 */
[----:B------:R3:W-:Y:S04]  /*02a0*/  STG.E desc[UR6][R4.64+0x4], R17 ;  /* 0x0000041104007986 */ /* 0x0007e8000c101906 */
[----:B------:R4:W-:Y:S04]  /*02b0*/  STG.E desc[UR6][R4.64+0x8], R19 ;  /* 0x0000081304007986 */ /* 0x0009e8000c101906 */
[----:B------:R-:W1:Y:S04]  /*02c0*/  LDG.E R10, desc[UR6][R2.64] ;  /* 0x00000006020a7981 */ /* 0x000e68000c1e1900 */
[----:B------:R-:W2:Y:S04]  /*02d0*/  LDG.E R12, desc[UR6][R2.64+0x4] ;  /* 0x00000406020c7981 */ /* 0x000ea8000c1e1900 */
[----:B------:R-:W3:Y:S01]  /*02e0*/  LDG.E R14, desc[UR6][R2.64+0x8] ;  /* 0x00000806020e7981 */ /* 0x000ee2000c1e1900 */
[----:B-1----:R-:W-:Y:S01]  /*02f0*/  FADD R9, R15, R10 ;  /* 0x0000000a0f097221 */ /* 0x002fe20000000000 */
[----:B--2---:R-:W-:-:S04]  /*0300*/  FADD R11, R17, R12 ;  /* 0x0000000c110b7221 */ /* 0x004fc80000000000 */
[----:B------:R1:W-:Y:S01]  /*0310*/  STG.E desc[UR6][R2.64], R9 ;  /* 0x0000000902007986 */ /* 0x0003e2000c101906 */
[----:B---3--:R-:W-:-:S03]  /*0320*/  FADD R13, R19, R14 ;  /* 0x0000000e130d7221 */ /* 0x008fc60000000000 */
[----:B------:R2:W-:Y:S04]  /*0330*/  STG.E desc[UR6][R2.64+0x4], R11 ;  /* 0x0000040b02007986 */ /* 0x0005e8000c101906 */
[----:B------:R3:W-:Y:S04]  /*0340*/  STG.E desc[UR6][R2.64+0x8], R13 ;  /* 0x0000080d02007986 */ /* 0x0007e8000c101906 */
[----:B------:R-:W2:Y:S04]  /*0350*/  LDG.E R15, desc[UR6][R4.64] ;  /* 0x00000006040f7981 */ /* 0x000ea8000c1e1900 */
[----:B------:R-:W3:Y:S04]  /*0360*/  LDG.E R17, desc[UR6][R4.64+0x4] ;  /* 0x0000040604117981 */ /* 0x000ee8000c1e1900 */
[----:B----4-:R-:W4:Y:S01]  /*0370*/  LDG.E R19, desc[UR6][R4.64+0x8] ;  /* 0x0000080604137981 */ /* 0x010f22000c1e1900 */
[----:B------:R-:W-:-:S06]  /*0380*/  UIADD3 UR5, UPT, UPT, UR4, -0x2, URZ ;  /* 0xfffffffe04057890 */ /* 0x000fcc000fffe0ff */
[----:B------:R-:W-:-:S05]  /*0390*/  I2FP.F32.S32 R10, UR5 ;  /* 0x00000005000a7c45 */ /* 0x000fca0008201400 */
[C---:B--2---:R-:W-:Y:S01]  /*03a0*/  FFMA R15, R10.reuse, 0.10000000149011611938, R15 ;  /* 0x3dcccccd0a0f7823 */ /* 0x044fe2000000000f */
[----:B---3--:R-:W-:-:S04]  /*03b0*/  FFMA R17, R10, 0.10000000149011611938, R17 ;  /* 0x3dcccccd0a117823 */ /* 0x008fc80000000011 */
[----:B------:R2:W-:Y:S01]  /*03c0*/  STG.E desc[UR6][R4.64], R15 ;  /* 0x0000000f04007986 */ /* 0x0005e2000c101906 */
[----:B----4-:R-:W-:-:S03]  /*03d0*/  FFMA R19, R10, 0.10000000149011611938, R19 ;  /* 0x3dcccccd0a137823 */ /* 0x010fc60000000013 */
        /* <DEDUP_REMOVED lines=53> */
[----:B------:R-:W-:-:S06]  /*0730*/  UIADD3 UR5, UPT, UPT, UR4, 0x1, URZ ;  /* 0x0000000104057890 */ /* 0x000fcc000fffe0ff */
        /* <DEDUP_REMOVED lines=32> */
[----:B------:R-:W-:Y:S01]  /*0940*/  STG.E desc[UR6][R2.64], R9 ;  /* 0x0000000902007986 */ /* 0x000fe2000c101906 */
[----:B---3--:R-:W-:-:S03]  /*0950*/  FADD R13, R19, R14 ;  /* 0x0000000e130d7221 */ /* 0x008fc60000000000 */
[----:B------:R-:W-:Y:S04]  /*0960*/  STG.E desc[UR6][R2.64+0x4], R11 ;  /* 0x0000040b02007986 */ /* 0x000fe8000c101906 */
        /* <DEDUP_REMOVED lines=12> */
[----:B------:R-:W3:Y:S04]  /*0a30*/  LDG.E R10, desc[UR6][R2.64] ;  /* 0x00000006020a7981 */ /* 0x000ee8000c1e1900 */
[----:B------:R-:W4:Y:S04]  /*0a40*/  LDG.E R12, desc[UR6][R2.64+0x4] ;  /* 0x00000406020c7981 */ /* 0x000f28000c1e1900 */
[----:B------:R-:W2:Y:S01]  /*0a50*/  LDG.E R14, desc[UR6][R2.64+0x8] ;  /* 0x00000806020e7981 */ /* 0x000ea2000c1e1900 */
[----:B------:R-:W-:Y:S01]  /*0a60*/  IADD3 R8, P0, PT, R8, -0x8, RZ ;  /* 0xfffffff808087810 */ /* 0x000fe20007f1e0ff */
[----:B---3--:R-:W-:Y:S01]  /*0a70*/  FADD R21, R15, R10 ;  /* 0x0000000a0f157221 */ /* 0x008fe20000000000 */
[----:B----4-:R-:W-:-:S04]  /*0a80*/  FADD R23, R17, R12 ;  /* 0x0000000c11177221 */ /* 0x010fc80000000000 */
[----:B------:R3:W-:Y:S01]  /*0a90*/  STG.E desc[UR6][R2.64], R21 ;  /* 0x0000001502007986 */ /* 0x0007e2000c101906 */
[----:B--2---:R-:W-:-:S03]  /*0aa0*/  FADD R25, R19, R14 ;  /* 0x0000000e13197221 */ /* 0x004fc60000000000 */
[----:B------:R3:W-:Y:S04]  /*0ab0*/  STG.E desc[UR6][R2.64+0x4], R23 ;  /* 0x0000041702007986 */ /* 0x0007e8000c101906 */
[----:B------:R3:W-:Y:S04]  /*0ac0*/  STG.E desc[UR6][R2.64+0x8], R25 ;  /* 0x0000081902007986 */ /* 0x0007e8000c101906 */
[----:B------:R-:W2:Y:S04]  /*0ad0*/  LDG.E R10, desc[UR6][R4.64] ;  /* 0x00000006040a7981 */ /* 0x000ea8000c1e1900 */
[----:B------:R-:W4:Y:S04]  /*0ae0*/  LDG.E R12, desc[UR6][R4.64+0x4] ;  /* 0x00000406040c7981 */ /* 0x000f28000c1e1900 */
[----:B------:R-:W3:Y:S01]  /*0af0*/  LDG.E R14, desc[UR6][R4.64+0x8] ;  /* 0x00000806040e7981 */ /* 0x000ee2000c1e1900 */
[----:B------:R-:W-:Y:S01]  /*0b00*/  UIADD3 UR5, UPT, UPT, UR4, 0x4, URZ ;  /* 0x0000000404057890 */ /* 0x000fe2000fffe0ff */
[----:B------:R-:W-:Y:S01]  /*0b10*/  IADD3.X R7, PT, PT, R7, -0x1, RZ, P0, !PT ;  /* 0xffffffff07077810 */ /* 0x000fe200007fe4ff */
[----:B------:R-:W-:Y:S01]  /*0b20*/  UIADD3 UR4, UPT, UPT, UR4, 0x8, URZ ;  /* 0x0000000804047890 */ /* 0x000fe2000fffe0ff */
[----:B------:R-:W-:-:S03]  /*0b30*/  ISETP.NE.U32.AND P0, PT, R8, RZ, PT ;  /* 0x000000ff0800720c */ /* 0x000fc60003f05070 */
[----:B-1----:R-:W-:Y:S02]  /*0b40*/  I2FP.F32.S32 R13, UR5 ;  /* 0x00000005000d7c45 */ /* 0x002fe40008201400 */
[----:B------:R-:W-:-:S03]  /*0b50*/  ISETP.NE.AND.EX P0, PT, R7, RZ, PT, P0 ;  /* 0x000000ff0700720c */ /* 0x000fc60003f05300 */
[C---:B--2---:R-:W-:Y:S01]  /*0b60*/  FFMA R9, R13.reuse, 0.10000000149011611938, R10 ;  /* 0x3dcccccd0d097823 */ /* 0x044fe2000000000a */
[----:B----4-:R-:W-:-:S04]  /*0b70*/  FFMA R11, R13, 0.10000000149011611938, R12 ;  /* 0x3dcccccd0d0b7823 */ /* 0x010fc8000000000c */
[----:B------:R1:W-:Y:S01]  /*0b80*/  STG.E desc[UR6][R4.64], R9 ;  /* 0x0000000904007986 */ /* 0x0003e2000c101906 */
[----:B---3--:R-:W-:-:S03]  /*0b90*/  FFMA R13, R13, 0.10000000149011611938, R14 ;  /* 0x3dcccccd0d0d7823 */ /* 0x008fc6000000000e */
[----:B------:R1:W-:Y:S04]  /*0ba0*/  STG.E desc[UR6][R4.64+0x4], R11 ;  /* 0x0000040b04007986 */ /* 0x0003e8000c101906 */
[----:B------:R1:W-:Y:S01]  /*0bb0*/  STG.E desc[UR6][R4.64+0x8], R13 ;  /* 0x0000080d04007986 */ /* 0x0003e2000c101906 */
[----:B------:R-:W-:Y:S05]  /*0bc0*/  @P0 BRA `(.L_x_1) ;  /* 0xfffffff4006c0947 */ /* 0x000fea000383ffff */
.L_x_0:
[----:B------:R-:W-:Y:S05]  /*0bd0*/  @!P1 EXIT ;  /* 0x000000000000994d */ /* 0x000fea0003800000 */
[----:B------:R-:W-:-:S04]  /*0be0*/  LOP3.LUT R7, R0, 0x7, RZ, 0xc0, !PT ;  /* 0x0000000700077812 */ /* 0x000fc800078ec0ff */
[----:B------:R-:W-:-:S04]  /*0bf0*/  IADD3 R7, P1, PT, R7, -0x1, RZ ;  /* 0xffffffff07077810 */ /* 0x000fc80007f3e0ff */
[----:B------:R-:W-:Y:S02]  /*0c00*/  ISETP.GE.U32.AND P0, PT, R7, 0x3, PT ;  /* 0x000000030700780c */ /* 0x000fe40003f06070 */
[----:B------:R-:W-:Y:S02]  /*0c10*/  IADD3.X R7, PT, PT, RZ, -0x1, RZ, P1, !PT ;  /* 0xffffffffff077810 */ /* 0x000fe40000ffe4ff */
[----:B------:R-:W-:Y:S02]  /*0c20*/  LOP3.LUT P1, R14, R0, 0x3, RZ, 0xc0, !PT ;  /* 0x00000003000e7812 */ /* 0x000fe4000782c0ff */
[----:B------:R-:W-:-:S13]  /*0c30*/  ISETP.GE.U32.AND.EX P0, PT, R7, RZ, PT, P0 ;  /* 0x000000ff0700720c */ /* 0x000fda0003f06100 */
[----:B------:R-:W-:Y:S05]  /*0c40*/  @!P0 BRA `(.L_x_2) ;  /* 0x00000004004c8947 */ /* 0x000fea0003800000 */
[----:B------:R-:W2:Y:S04]  /*0c50*/  LDG.E R7, desc[UR6][R2.64] ;  /* 0x0000000602077981 */ /* 0x000ea8000c1e1900 */
[----:B------:R-:W2:Y:S04]  /*0c60*/  LDG.E R8, desc[UR6][R4.64] ;  /* 0x0000000604087981 */ /* 0x000ea8000c1e1900 */
[----:B-1----:R-:W3:Y:S04]  /*0c70*/  LDG.E R9, desc[UR6][R2.64+0x4] ;  /* 0x0000040602097981 */ /* 0x002ee8000c1e1900 */
[----:B------:R-:W3:Y:S04]  /*0c80*/  LDG.E R10, desc[UR6][R4.64+0x4] ;  /* 0x00000406040a7981 */ /* 0x000ee8000c1e1900 */
[----:B------:R-:W4:Y:S04]  /*0c90*/  LDG.E R12, desc[UR6][R4.64+0x8] ;  /* 0x00000806040c7981 */ /* 0x000f28000c1e1900 */
[----:B------:R-:W4:Y:S01]  /*0ca0*/  LDG.E R11, desc[UR6][R2.64+0x8] ;  /* 0x00000806020b7981 */ /* 0x000f22000c1e1900 */
[----:B--2---:R-:W-:-:S05]  /*0cb0*/  FADD R7, R7, R8 ;  /* 0x0000000807077221 */ /* 0x004fca0000000000 */
[----:B------:R-:W-:Y:S01]  /*0cc0*/  STG.E desc[UR6][R2.64], R7 ;  /* 0x0000000702007986 */ /* 0x000fe2000c101906 */
[----:B---3--:R-:W-:-:S05]  /*0cd0*/  FADD R9, R9, R10 ;  /* 0x0000000a09097221 */ /* 0x008fca0000000000 */
[----:B------:R1:W-:Y:S01]  /*0ce0*/  STG.E desc[UR6][R2.64+0x4], R9 ;  /* 0x0000040902007986 */ /* 0x0003e2000c101906 */
[----:B----4-:R-:W-:-:S05]  /*0cf0*/  FADD R11, R11, R12 ;  /* 0x0000000c0b0b7221 */ /* 0x010fca0000000000 */
[----:B------:R2:W-:Y:S04]  /*0d00*/  STG.E desc[UR6][R2.64+0x8], R11 ;  /* 0x0000080b02007986 */ /* 0x0005e8000c101906 */
[----:B------:R-:W3:Y:S04]  /*0d10*/  LDG.E R13, desc[UR6][R4.64] ;  /* 0x00000006040d7981 */ /* 0x000ee8000c1e1900 */
[----:B------:R-:W4:Y:S04]  /*0d20*/  LDG.E R15, desc[UR6][R4.64+0x4] ;  /* 0x00000406040f7981 */ /* 0x000f28000c1e1900 */
[----:B------:R-:W5:Y:S01]  /*0d30*/  LDG.E R17, desc[UR6][R4.64+0x8] ;  /* 0x0000080604117981 */ /* 0x000f62000c1e1900 */
[----:B------:R-:W-:-:S05]  /*0d40*/  I2FP.F32.S32 R8, R6 ;  /* 0x0000000600087245 */ /* 0x000fca0000201400 */
[C---:B---3--:R-:W-:Y:S01]  /*0d50*/  FFMA R13, R8.reuse, 0.10000000149011611938, R13 ;  /* 0x3dcccccd080d7823 */ /* 0x048fe2000000000d */
[----:B----4-:R-:W-:-:S04]  /*0d60*/  FFMA R15, R8, 0.10000000149011611938, R15 ;  /* 0x3dcccccd080f7823 */ /* 0x010fc8000000000f */
[----:B------:R3:W-:Y:S01]  /*0d70*/  STG.E desc[UR6][R4.64], R13 ;  /* 0x0000000d04007986 */ /* 0x0007e2000c101906 */
[----:B-----5:R-:W-:-:S03]  /*0d80*/  FFMA R17, R8, 0.10000000149011611938, R17 ;  /* 0x3dcccccd08117823 */ /* 0x020fc60000000011 */
[----:B------:R4:W-:Y:S04]  /*0d90*/  STG.E desc[UR6][R4.64+0x4], R15 ;  /* 0x0000040f04007986 */ /* 0x0009e8000c101906 */
[----:B------:R-:W-:Y:S04]  /*0da0*/  STG.E desc[UR6][R4.64+0x8], R17 ;  /* 0x0000081104007986 */ /* 0x000fe8000c101906 */
[----:B------:R-:W1:Y:S04]  /*0db0*/  LDG.E R8, desc[UR6][R2.64] ;  /* 0x0000000602087981 */ /* 0x000e68000c1e1900 */
[----:B------:R-:W2:Y:S04]  /*0dc0*/  LDG.E R10, desc[UR6][R2.64+0x4] ;  /* 0x00000406020a7981 */ /* 0x000ea8000c1e1900 */
[----:B------:R-:W5:Y:S01]  /*0dd0*/  LDG.E R12, desc[UR6][R2.64+0x8] ;  /* 0x00000806020c7981 */ /* 0x000f62000c1e1900 */
[----:B-1----:R-:W-:Y:S01]  /*0de0*/  FADD R9, R13, R8 ;  /* 0x000000080d097221 */ /* 0x002fe20000000000 */
[----:B--2---:R-:W-:-:S04]  /*0df0*/  FADD R11, R15, R10 ;  /* 0x0000000a0f0b7221 */ /* 0x004fc80000000000 */
[----:B------:R1:W-:Y:S01]  /*0e00*/  STG.E desc[UR6][R2.64], R9 ;  /* 0x0000000902007986 */ /* 0x0003e2000c101906 */
[----:B-----5:R-:W-:-:S03]  /*0e10*/  FADD R19, R17, R12 ;  /* 0x0000000c11137221 */ /* 0x020fc60000000000 */
[----:B------:R2:W-:Y:S04]  /*0e20*/  STG.E desc[UR6][R2.64+0x4], R11 ;  /* 0x0000040b02007986 */ /* 0x0005e8000c101906 */
[----:B------:R-:W-:Y:S04]  /*0e30*/  STG.E desc[UR6][R2.64+0x8], R19 ;  /* 0x0000081302007986 */ /* 0x000fe8000c101906 */
[----:B------:R-:W3:Y:S04]  /*0e40*/  LDG.E R8, desc[UR6][R4.64] ;  /* 0x0000000604087981 */ /* 0x000ee8000c1e1900 */
[----:B------:R-:W4:Y:S04]  /*0e50*/  LDG.E R10, desc[UR6][R4.64+0x4] ;  /* 0x00000406040a7981 */ /* 0x000f28000c1e1900 */
[----:B------:R-:W5:Y:S01]  /*0e60*/  LDG.E R12, desc[UR6][R4.64+0x8] ;  /* 0x00000806040c7981 */ /* 0x000f62000c1e1900 */
[----:B------:R-:W-:-:S04]  /*0e70*/  IADD3 R7, PT, PT, R6, 0x1, RZ ;  /* 0x0000000106077810 */ /* 0x000fc80007ffe0ff */
[----:B------:R-:W-:-:S05]  /*0e80*/  I2FP.F32.S32 R7, R7 ;  /* 0x0000000700077245 */ /* 0x000fca0000201400 */
[C---:B---3--:R-:W-:Y:S01]  /*0e90*/  FFMA R13, R7.reuse, 0.10000000149011611938, R8 ;  /* 0x3dcccccd070d7823 */ /* 0x048fe20000000008 */
[----:B----4-:R-:W-:-:S04]  /*0ea0*/  FFMA R15, R7, 0.10000000149011611938, R10 ;  /* 0x3dcccccd070f7823 */ /* 0x010fc8000000000a */
[----:B------:R-:W-:Y:S01]  /*0eb0*/  STG.E desc[UR6][R4.64], R13 ;  /* 0x0000000d04007986 */ /* 0x000fe2000c101906 */
[----:B-----5:R-:W-:-:S03]  /*0ec0*/  FFMA R7, R7, 0.10000000149011611938, R12 ;  /* 0x3dcccccd07077823 */ /* 0x020fc6000000000c */
[----:B------:R-:W-:Y:S04]  /*0ed0*/  STG.E desc[UR6][R4.64+0x4], R15 ;  /* 0x0000040f04007986 */ /* 0x000fe8000c101906 */
[----:B------:R3:W-:Y:S04]  /*0ee0*/  STG.E desc[UR6][R4.64+0x8], R7 ;  /* 0x0000080704007986 */ /* 0x0007e8000c101906 */
[----:B------:R-:W1:Y:S04]  /*0ef0*/  LDG.E R8, desc[UR6][R2.64] ;  /* 0x0000000602087981 */ /* 0x000e68000c1e1900 */
[----:B------:R-:W2:Y:S04]  /*0f00*/  LDG.E R10, desc[UR6][R2.64+0x4] ;  /* 0x00000406020a7981 */ /* 0x000ea8000c1e1900 */
[----:B------:R-:W4:Y:S01]  /*0f10*/  LDG.E R12, desc[UR6][R2.64+0x8] ;  /* 0x00000806020c7981 */ /* 0x000f22000c1e1900 */
[----:B-1----:R-:W-:Y:S01]  /*0f20*/  FADD R9, R13, R8 ;  /* 0x000000080d097221 */ /* 0x002fe20000000000 */
[----:B--2---:R-:W-:-:S04]  /*0f30*/  FADD R11, R15, R10 ;  /* 0x0000000a0f0b7221 */ /* 0x004fc80000000000 */
[----:B------:R1:W-:Y:S01]  /*0f40*/  STG.E desc[UR6][R2.64], R9 ;  /* 0x0000000902007986 */ /* 0x0003e2000c101906 */
[----:B----4-:R-:W-:-:S03]  /*0f50*/  FADD R17, R7, R12 ;  /* 0x0000000c07117221 */ /* 0x010fc60000000000 */
[----:B------:R2:W-:Y:S04]  /*0f60*/  STG.E desc[UR6][R2.64+0x4], R11 ;  /* 0x0000040b02007986 */ /* 0x0005e8000c101906 */
[----:B------:R4:W-:Y:S04]  /*0f70*/  STG.E desc[UR6][R2.64+0x8], R17 ;  /* 0x0000081102007986 */ /* 0x0009e8000c101906 */
[----:B------:R-:W5:Y:S04]  /*0f80*/  LDG.E R8, desc[UR6][R4.64] ;  /* 0x0000000604087981 */ /* 0x000f68000c1e1900 */
[----:B------:R-:W2:Y:S04]  /*0f90*/  LDG.E R10, desc[UR6][R4.64+0x4] ;  /* 0x00000406040a7981 */ /* 0x000ea8000c1e1900 */
[----:B------:R-:W4:Y:S01]  /*0fa0*/  LDG.E R12, desc[UR6][R4.64+0x8] ;  /* 0x00000806040c7981 */ /* 0x000f22000c1e1900 */
[----:B---3--:R-:W-:-:S04]  /*0fb0*/  IADD3 R7, PT, PT, R6, 0x2, RZ ;  /* 0x0000000206077810 */ /* 0x008fc80007ffe0ff */
[----:B------:R-:W-:-:S05]  /*0fc0*/  I2FP.F32.S32 R7, R7 ;  /* 0x0000000700077245 */ /* 0x000fca0000201400 */
[C---:B-----5:R-:W-:Y:S01]  /*0fd0*/  FFMA R13, R7.reuse, 0.10000000149011611938, R8 ;  /* 0x3dcccccd070d7823 */ /* 0x060fe20000000008 */
[----:B--2---:R-:W-:-:S04]  /*0fe0*/  FFMA R15, R7, 0.10000000149011611938, R10 ;  /* 0x3dcccccd070f7823 */ /* 0x004fc8000000000a */
[----:B------:R-:W-:Y:S01]  /*0ff0*/  STG.E desc[UR6][R4.64], R13 ;  /* 0x0000000d04007986 */ /* 0x000fe2000c101906 */
[----:B----4-:R-:W-:-:S03]  /*1000*/  FFMA R7, R7, 0.10000000149011611938, R12 ;  /* 0x3dcccccd07077823 */ /* 0x010fc6000000000c */
[----:B------:R-:W-:Y:S04]  /*1010*/  STG.E desc[UR6][R4.64+0x4], R15 ;  /* 0x0000040f04007986 */ /* 0x000fe8000c101906 */
[----:B------:R2:W-:Y:S04]  /*1020*/  STG.E desc[UR6][R4.64+0x8], R7 ;  /* 0x0000080704007986 */ /* 0x0005e8000c101906 */
[----:B------:R-:W1:Y:S04]  /*1030*/  LDG.E R8, desc[UR6][R2.64] ;  /* 0x0000000602087981 */ /* 0x000e68000c1e1900 */
[----:B------:R-:W3:Y:S04]  /*1040*/  LDG.E R10, desc[UR6][R2.64+0x4] ;  /* 0x00000406020a7981 */ /* 0x000ee8000c1e1900 */
[----:B------:R-:W4:Y:S01]  /*1050*/  LDG.E R12, desc[UR6][R2.64+0x8] ;  /* 0x00000806020c7981 */ /* 0x000f22000c1e1900 */
[----:B-1----:R-:W-:Y:S01]  /*1060*/  FADD R9, R13, R8 ;  /* 0x000000080d097221 */ /* 0x002fe20000000000 */
[----:B---3--:R-:W-:-:S04]  /*1070*/  FADD R11, R15, R10 ;  /* 0x0000000a0f0b7221 */ /* 0x008fc80000000000 */
[----:B------:R3:W-:Y:S01]  /*1080*/  STG.E desc[UR6][R2.64], R9 ;  /* 0x0000000902007986 */ /* 0x0007e2000c101906 */
[----:B----4-:R-:W-:-:S03]  /*1090*/  FADD R17, R7, R12 ;  /* 0x0000000c07117221 */ /* 0x010fc60000000000 */
[----:B------:R3:W-:Y:S04]  /*10a0*/  STG.E desc[UR6][R2.64+0x4], R11 ;  /* 0x0000040b02007986 */ /* 0x0007e8000c101906 */
[----:B------:R3:W-:Y:S04]  /*10b0*/  STG.E desc[UR6][R2.64+0x8], R17 ;  /* 0x0000081102007986 */ /* 0x0007e8000c101906 */
[----:B------:R-:W4:Y:S04]  /*10c0*/  LDG.E R8, desc[UR6][R4.64] ;  /* 0x0000000604087981 */ /* 0x000f28000c1e1900 */
[----:B------:R-:W5:Y:S04]  /*10d0*/  LDG.E R10, desc[UR6][R4.64+0x4] ;  /* 0x00000406040a7981 */ /* 0x000f68000c1e1900 */
[----:B------:R-:W3:Y:S01]  /*10e0*/  LDG.E R12, desc[UR6][R4.64+0x8] ;  /* 0x00000806040c7981 */ /* 0x000ee2000c1e1900 */
[----:B--2---:R-:W-:-:S02]  /*10f0*/  IADD3 R7, PT, PT, R6, 0x3, RZ ;  /* 0x0000000306077810 */ /* 0x004fc40007ffe0ff */
[----:B------:R-:W-:Y:S02]  /*1100*/  IADD3 R6, PT, PT, R6, 0x4, RZ ;  /* 0x0000000406067810 */ /* 0x000fe40007ffe0ff */
[----:B------:R-:W-:-:S05]  /*1110*/  I2FP.F32.S32 R7, R7 ;  /* 0x0000000700077245 */ /* 0x000fca0000201400 */
[C---:B----4-:R-:W-:Y:S01]  /*1120*/  FFMA R13, R7.reuse, 0.10000000149011611938, R8 ;  /* 0x3dcccccd070d7823 */ /* 0x050fe20000000008 */
[----:B-----5:R-:W-:-:S04]  /*1130*/  FFMA R15, R7, 0.10000000149011611938, R10 ;  /* 0x3dcccccd070f7823 */ /* 0x020fc8000000000a */
[----:B------:R2:W-:Y:S01]  /*1140*/  STG.E desc[UR6][R4.64], R13 ;  /* 0x0000000d04007986 */ /* 0x0005e2000c101906 */
[----:B---3--:R-:W-:-:S03]  /*1150*/  FFMA R7, R7, 0.10000000149011611938, R12 ;  /* 0x3dcccccd07077823 */ /* 0x008fc6000000000c */
[----:B------:R2:W-:Y:S04]  /*1160*/  STG.E desc[UR6][R4.64+0x4], R15 ;  /* 0x0000040f04007986 */ /* 0x0005e8000c101906 */
[----:B------:R2:W-:Y:S02]  /*1170*/  STG.E desc[UR6][R4.64+0x8], R7 ;  /* 0x0000080704007986 */ /* 0x0005e4000c101906 */
.L_x_2:
[----:B------:R-:W-:Y:S05]  /*1180*/  @!P1 EXIT ;  /* 0x000000000000994d */ /* 0x000fea0003800000 */
[----:B------:R-:W-:Y:S02]  /*1190*/  ISETP.NE.AND P0, PT, R14, 0x1, PT ;  /* 0x000000010e00780c */ /* 0x000fe40003f05270 */
[----:B------:R-:W-:-:S04]  /*11a0*/  LOP3.LUT R0, R0, 0x1, RZ, 0xc0, !PT ;  /* 0x0000000100007812 */ /* 0x000fc800078ec0ff */
[----:B------:R-:W-:-:S07]  /*11b0*/  ISETP.NE.U32.AND P1, PT, R0, 0x1, PT ;  /* 0x000000010000780c */ /* 0x000fce0003f25070 */
[----:B------:R-:W-:Y:S06]  /*11c0*/  @!P0 BRA `(.L_x_3) ;  /* 0x0000000000ac8947 */ /* 0x000fec0003800000 */
[----:B------:R-:W3:Y:S04]  /*11d0*/  LDG.E R0, desc[UR6][R2.64] ;  /* 0x0000000602007981 */ /* 0x000ee8000c1e1900 */
[----:B--2---:R-:W3:Y:S04]  /*11e0*/  LDG.E R7, desc[UR6][R4.64] ;  /* 0x0000000604077981 */ /* 0x004ee8000c1e1900 */
[----:B------:R-:W2:Y:S04]  /*11f0*/  LDG.E R8, desc[UR6][R2.64+0x4] ;  /* 0x0000040602087981 */ /* 0x000ea8000c1e1900 */
[----:B-1----:R-:W2:Y:S04]  /*1200*/  LDG.E R9, desc[UR6][R4.64+0x4] ;  /* 0x0000040604097981 */ /* 0x002ea8000c1e1900 */
[----:B------:R-:W4:Y:S04]  /*1210*/  LDG.E R11, desc[UR6][R4.64+0x8] ;  /* 0x00000806040b7981 */ /* 0x000f28000c1e1900 */
[----:B------:R-:W4:Y:S01]  /*1220*/  LDG.E R10, desc[UR6][R2.64+0x8] ;  /* 0x00000806020a7981 */ /* 0x000f22000c1e1900 */
[----:B---3--:R-:W-:-:S05]  /*1230*/  FADD R7, R0, R7 ;  /* 0x0000000700077221 */ /* 0x008fca0000000000 */
[----:B------:R1:W-:Y:S01]  /*1240*/  STG.E desc[UR6][R2.64], R7 ;  /* 0x0000000702007986 */ /* 0x0003e2000c101906 */
[----:B--2---:R-:W-:-:S05]  /*1250*/  FADD R9, R8, R9 ;  /* 0x0000000908097221 */ /* 0x004fca0000000000 */
[----:B------:R2:W-:Y:S01]  /*1260*/  STG.E desc[UR6][R2.64+0x4], R9 ;  /* 0x0000040902007986 */ /* 0x0005e2000c101906 */
[----:B----4-:R-:W-:-:S05]  /*1270*/  FADD R11, R10, R11 ;  /* 0x0000000b0a0b7221 */ /* 0x010fca0000000000 */
[----:B------:R3:W-:Y:S04]  /*1280*/  STG.E desc[UR6][R2.64+0x8], R11 ;  /* 0x0000080b02007986 */ /* 0x0007e8000c101906 */
[----:B------:R-:W4:Y:S04]  /*1290*/  LDG.E R0, desc[UR6][R4.64] ;  /* 0x0000000604007981 */ /* 0x000f28000c1e1900 */
[----:B------:R-:W5:Y:S04]  /*12a0*/  LDG.E R8, desc[UR6][R4.64+0x4] ;  /* 0x0000040604087981 */ /* 0x000f68000c1e1900 */
[----:B------:R-:W2:Y:S01]  /*12b0*/  LDG.E R10, desc[UR6][R4.64+0x8] ;  /* 0x00000806040a7981 */ /* 0x000ea2000c1e1900 */
[----:B------:R-:W-:-:S05]  /*12c0*/  I2FP.F32.S32 R17, R6 ;  /* 0x0000000600117245 */ /* 0x000fca0000201400 */
[C---:B----4-:R-:W-:Y:S01]  /*12d0*/  FFMA R13, R17.reuse, 0.10000000149011611938, R0 ;  /* 0x3dcccccd110d7823 */ /* 0x050fe20000000000 */
[----:B-----5:R-:W-:-:S04]  /*12e0*/  FFMA R15, R17, 0.10000000149011611938, R8 ;  /* 0x3dcccccd110f7823 */ /* 0x020fc80000000008 */
[----:B------:R-:W-:Y:S01]  /*12f0*/  STG.E desc[UR6][R4.64], R13 ;  /* 0x0000000d04007986 */ /* 0x000fe2000c101906 */
[----:B--2---:R-:W-:-:S03]  /*1300*/  FFMA R17, R17, 0.10000000149011611938, R10 ;  /* 0x3dcccccd11117823 */ /* 0x004fc6000000000a */
[----:B------:R-:W-:Y:S04]  /*1310*/  STG.E desc[UR6][R4.64+0x4], R15 ;  /* 0x0000040f04007986 */ /* 0x000fe8000c101906 */
[----:B------:R2:W-:Y:S04]  /*1320*/  STG.E desc[UR6][R4.64+0x8], R17 ;  /* 0x0000081104007986 */ /* 0x0005e8000c101906 */
[----:B------:R-:W1:Y:S04]  /*1330*/  LDG.E R0, desc[UR6][R2.64] ;  /* 0x0000000602007981 */ /* 0x000e68000c1e1900 */
[----:B------:R-:W4:Y:S04]  /*1340*/  LDG.E R8, desc[UR6][R2.64+0x4] ;  /* 0x0000040602087981 */ /* 0x000f28000c1e1900 */
[----:B------:R-:W3:Y:S01]  /*1350*/  LDG.E R10, desc[UR6][R2.64+0x8] ;  /* 0x00000806020a7981 */ /* 0x000ee2000c1e1900 */
[----:B-1----:R-:W-:Y:S01]  /*1360*/  FADD R7, R13, R0 ;  /* 0x000000000d077221 */ /* 0x002fe20000000000 */
[----:B----4-:R-:W-:-:S04]  /*1370*/  FADD R9, R15, R8 ;  /* 0x000000080f097221 */ /* 0x010fc80000000000 */
[----:B------:R4:W-:Y:S01]  /*1380*/  STG.E desc[UR6][R2.64], R7 ;  /* 0x0000000702007986 */ /* 0x0009e2000c101906 */
[----:B---3--:R-:W-:-:S03]  /*1390*/  FADD R11, R17, R10 ;  /* 0x0000000a110b7221 */ /* 0x008fc60000000000 */
[----:B------:R4:W-:Y:S04]  /*13a0*/  STG.E desc[UR6][R2.64+0x4], R9 ;  /* 0x0000040902007986 */ /* 0x0009e8000c101906 */
[----:B------:R4:W-:Y:S04]  /*13b0*/  STG.E desc[UR6][R2.64+0x8], R11 ;  /* 0x0000080b02007986 */ /* 0x0009e8000c101906 */
[----:B------:R-:W3:Y:S04]  /*13c0*/  LDG.E R0, desc[UR6][R4.64] ;  /* 0x0000000604007981 */ /* 0x000ee8000c1e1900 */
[----:B------:R-:W5:Y:S04]  /*13d0*/  LDG.E R8, desc[UR6][R4.64+0x4] ;  /* 0x0000040604087981 */ /* 0x000f68000c1e1900 */
[----:B------:R-:W4:Y:S01]  /*13e0*/  LDG.E R10, desc[UR6][R4.64+0x8] ;  /* 0x00000806040a7981 */ /* 0x000f22000c1e1900 */
[----:B------:R-:W-:-:S02]  /*13f0*/  IADD3 R12, PT, PT, R6, 0x1, RZ ;  /* 0x00000001060c7810 */ /* 0x000fc40007ffe0ff */
[----:B------:R-:W-:Y:S02]  /*1400*/  IADD3 R6, PT, PT, R6, 0x2, RZ ;  /* 0x0000000206067810 */ /* 0x000fe40007ffe0ff */
[----:B--2---:R-:W-:-:S05]  /*1410*/  I2FP.F32.S32 R17, R12 ;  /* 0x0000000c00117245 */ /* 0x004fca0000201400 */
[C---:B---3--:R-:W-:Y:S01]  /*1420*/  FFMA R13, R17.reuse, 0.10000000149011611938, R0 ;  /* 0x3dcccccd110d7823 */ /* 0x048fe20000000000 */
[----:B-----5:R-:W-:-:S04]  /*1430*/  FFMA R15, R17, 0.10000000149011611938, R8 ;  /* 0x3dcccccd110f7823 */ /* 0x020fc80000000008 */
[----:B------:R3:W-:Y:S01]  /*1440*/  STG.E desc[UR6][R4.64], R13 ;  /* 0x0000000d04007986 */ /* 0x0007e2000c101906 */
[----:B----4-:R-:W-:-:S03]  /*1450*/  FFMA R17, R17, 0.10000000149011611938, R10 ;  /* 0x3dcccccd11117823 */ /* 0x010fc6000000000a */
[----:B------:R3:W-:Y:S04]  /*1460*/  STG.E desc[UR6][R4.64+0x4], R15 ;  /* 0x0000040f04007986 */ /* 0x0007e8000c101906 */
[----:B------:R3:W-:Y:S02]  /*1470*/  STG.E desc[UR6][R4.64+0x8], R17 ;  /* 0x0000081104007986 */ /* 0x0007e4000c101906 */
.L_x_3:
[----:B------:R-:W-:Y:S05]  /*1480*/  @P1 EXIT ;  /* 0x000000000000194d */ /* 0x000fea0003800000 */
[----:B------:R-:W4:Y:S04]  /*1490*/  LDG.E R0, desc[UR6][R2.64] ;  /* 0x0000000602007981 */ /* 0x000f28000c1e1900 */
[----:B--2---:R-:W4:Y:S04]  /*14a0*/  LDG.E R7, desc[UR6][R4.64] ;  /* 0x0000000604077981 */ /* 0x004f28000c1e1900 */
[----:B------:R-:W2:Y:S04]  /*14b0*/  LDG.E R8, desc[UR6][R2.64+0x4] ;  /* 0x0000040602087981 */ /* 0x000ea8000c1e1900 */
[----:B-1----:R-:W2:Y:S04]  /*14c0*/  LDG.E R9, desc[UR6][R4.64+0x4] ;  /* 0x0000040604097981 */ /* 0x002ea8000c1e1900 */
[----:B------:R-:W5:Y:S04]  /*14d0*/  LDG.E R11, desc[UR6][R4.64+0x8] ;  /* 0x00000806040b7981 */ /* 0x000f68000c1e1900 */
[----:B------:R-:W5:Y:S01]  /*14e0*/  LDG.E R10, desc[UR6][R2.64+0x8] ;  /* 0x00000806020a7981 */ /* 0x000f62000c1e1900 */
[----:B----4-:R-:W-:-:S05]  /*14f0*/  FADD R7, R0, R7 ;  /* 0x0000000700077221 */ /* 0x010fca0000000000 */
[----:B------:R-:W-:Y:S01]  /*1500*/  STG.E desc[UR6][R2.64], R7 ;  /* 0x0000000702007986 */ /* 0x000fe2000c101906 */
[----:B--2---:R-:W-:-:S05]  /*1510*/  FADD R9, R8, R9 ;  /* 0x0000000908097221 */ /* 0x004fca0000000000 */
[----:B------:R-:W-:Y:S01]  /*1520*/  STG.E desc[UR6][R2.64+0x4], R9 ;  /* 0x0000040902007986 */ /* 0x000fe2000c101906 */
[----:B-----5:R-:W-:-:S05]  /*1530*/  FADD R11, R10, R11 ;  /* 0x0000000b0a0b7221 */ /* 0x020fca0000000000 */
[----:B------:R-:W-:Y:S04]  /*1540*/  STG.E desc[UR6][R2.64+0x8], R11 ;  /* 0x0000080b02007986 */ /* 0x000fe8000c101906 */
[----:B---3--:R-:W2:Y:S04]  /*1550*/  LDG.E R13, desc[UR6][R4.64] ;  /* 0x00000006040d7981 */ /* 0x008ea8000c1e1900 */
[----:B------:R-:W3:Y:S04]  /*1560*/  LDG.E R15, desc[UR6][R4.64+0x4] ;  /* 0x00000406040f7981 */ /* 0x000ee8000c1e1900 */
[----:B------:R-:W4:Y:S01]  /*1570*/  LDG.E R17, desc[UR6][R4.64+0x8] ;  /* 0x0000080604117981 */ /* 0x000f22000c1e1900 */
[----:B------:R-:W-:-:S05]  /*1580*/  I2FP.F32.S32 R6, R6 ;  /* 0x0000000600067245 */ /* 0x000fca0000201400 */
[C---:B--2---:R-:W-:Y:S01]  /*1590*/  FFMA R13, R6.reuse, 0.10000000149011611938, R13 ;  /* 0x3dcccccd060d7823 */ /* 0x044fe2000000000d */
[----:B---3--:R-:W-:-:S04]  /*15a0*/  FFMA R15, R6, 0.10000000149011611938, R15 ;  /* 0x3dcccccd060f7823 */ /* 0x008fc8000000000f */
[----:B------:R-:W-:Y:S01]  /*15b0*/  STG.E desc[UR6][R4.64], R13 ;  /* 0x0000000d04007986 */ /* 0x000fe2000c101906 */
[----:B----4-:R-:W-:-:S03]  /*15c0*/  FFMA R17, R6, 0.10000000149011611938, R17 ;  /* 0x3dcccccd06117823 */ /* 0x010fc60000000011 */
[----:B------:R-:W-:Y:S04]  /*15d0*/  STG.E desc[UR6][R4.64+0x4], R15 ;  /* 0x0000040f04007986 */ /* 0x000fe8000c101906 */
[----:B------:R-:W-:Y:S01]  /*15e0*/  STG.E desc[UR6][R4.64+0x8], R17 ;  /* 0x0000081104007986 */ /* 0x000fe2000c101906 */
[----:B------:R-:W-:Y:S05]  /*15f0*/  EXIT ;  /* 0x000000000000794d */ /* 0x000fea0003800000 */
.L_x_4:
[----:B------:R-:W-:-:S00]  /*1600*/  BRA `(.L_x_4) ;  /* 0xfffffffc00fc7947 */ /* 0x000fc0000383ffff */
[----:B------:R-:W-:-:S00]  /*1610*/  NOP ;  /* 0x0000000000007918 */ /* 0x000fc00000000000 */
        /* <DEDUP_REMOVED lines=14> */
.L_x_5:


//--------------------- .nv.shared.reserved.0     --------------------------
	.section	.nv.shared.reserved.0,"aw",@nobits
	.weak		__nv_reservedSMEM_offset_0_alias
	.size		__nv_reservedSMEM_offset_0_alias, 0, 64
	.other		__nv_reservedSMEM_offset_0_alias,@"STO_CUDA_RESERVED_SHARED STV_DEFAULT"
__nv_reservedSMEM_offset_0_alias:
	.zero		0
	.zero		64


//--------------------- .nv.constant0._Z9simKernelP6float3S0_i --------------------------
	.section	.nv.constant0._Z9simKernelP6float3S0_i,"a",@progbits
	.sectionflags	@""
	.align	4
.nv.constant0._Z9simKernelP6float3S0_i:
	.zero		916


//--------------------- SYMBOLS --------------------------

	.type		.nv.reservedSmem.offset0,@object
	.size		.nv.reservedSmem.offset0,0x4
